//
// Generated by NVIDIA NVVM Compiler
//
// Compiler Build ID: CL-36424714
// Cuda compilation tools, release 13.0, V13.0.88
// Based on NVVM 20.0.0
//

.version 9.0
.target sm_100
.address_size 64

	// .globl	_ZN3cub18CUB_300001_SM_10006detail11EmptyKernelIvEEvv
.global .align 1 .b8 _ZN40_INTERNAL_523c0d8e_4_k_cu_18babf5e_423704cuda3std3__45__cpo5beginE[1];
.global .align 1 .b8 _ZN40_INTERNAL_523c0d8e_4_k_cu_18babf5e_423704cuda3std3__45__cpo3endE[1];
.global .align 1 .b8 _ZN40_INTERNAL_523c0d8e_4_k_cu_18babf5e_423704cuda3std3__45__cpo6cbeginE[1];
.global .align 1 .b8 _ZN40_INTERNAL_523c0d8e_4_k_cu_18babf5e_423704cuda3std3__45__cpo4cendE[1];
.global .align 1 .b8 _ZN40_INTERNAL_523c0d8e_4_k_cu_18babf5e_423704cuda3std3__45__cpo6rbeginE[1];
.global .align 1 .b8 _ZN40_INTERNAL_523c0d8e_4_k_cu_18babf5e_423704cuda3std3__45__cpo4rendE[1];
.global .align 1 .b8 _ZN40_INTERNAL_523c0d8e_4_k_cu_18babf5e_423704cuda3std3__45__cpo7crbeginE[1];
.global .align 1 .b8 _ZN40_INTERNAL_523c0d8e_4_k_cu_18babf5e_423704cuda3std3__45__cpo5crendE[1];
.global .align 1 .b8 _ZN40_INTERNAL_523c0d8e_4_k_cu_18babf5e_423704cuda3std3__442_GLOBAL__N__523c0d8e_4_k_cu_18babf5e_423706ignoreE[1];
.global .align 1 .b8 _ZN40_INTERNAL_523c0d8e_4_k_cu_18babf5e_423704cuda3std3__419piecewise_constructE[1];
.global .align 1 .b8 _ZN40_INTERNAL_523c0d8e_4_k_cu_18babf5e_423704cuda3std3__48in_placeE[1];
.global .align 1 .b8 _ZN40_INTERNAL_523c0d8e_4_k_cu_18babf5e_423704cuda3std3__420unreachable_sentinelE[1];
.global .align 1 .b8 _ZN40_INTERNAL_523c0d8e_4_k_cu_18babf5e_423704cuda3std3__47nulloptE[1];
.global .align 1 .b8 _ZN40_INTERNAL_523c0d8e_4_k_cu_18babf5e_423704cuda3std3__48unexpectE[1];
.global .align 1 .b8 _ZN40_INTERNAL_523c0d8e_4_k_cu_18babf5e_423704cuda3std6ranges3__45__cpo4swapE[1];
.global .align 1 .b8 _ZN40_INTERNAL_523c0d8e_4_k_cu_18babf5e_423704cuda3std6ranges3__45__cpo9iter_moveE[1];
.global .align 1 .b8 _ZN40_INTERNAL_523c0d8e_4_k_cu_18babf5e_423704cuda3std6ranges3__45__cpo5beginE[1];
.global .align 1 .b8 _ZN40_INTERNAL_523c0d8e_4_k_cu_18babf5e_423704cuda3std6ranges3__45__cpo3endE[1];
.global .align 1 .b8 _ZN40_INTERNAL_523c0d8e_4_k_cu_18babf5e_423704cuda3std6ranges3__45__cpo6cbeginE[1];
.global .align 1 .b8 _ZN40_INTERNAL_523c0d8e_4_k_cu_18babf5e_423704cuda3std6ranges3__45__cpo4cendE[1];
.global .align 1 .b8 _ZN40_INTERNAL_523c0d8e_4_k_cu_18babf5e_423704cuda3std6ranges3__45__cpo7advanceE[1];
.global .align 1 .b8 _ZN40_INTERNAL_523c0d8e_4_k_cu_18babf5e_423704cuda3std6ranges3__45__cpo9iter_swapE[1];
.global .align 1 .b8 _ZN40_INTERNAL_523c0d8e_4_k_cu_18babf5e_423704cuda3std6ranges3__45__cpo4nextE[1];
.global .align 1 .b8 _ZN40_INTERNAL_523c0d8e_4_k_cu_18babf5e_423704cuda3std6ranges3__45__cpo4prevE[1];
.global .align 1 .b8 _ZN40_INTERNAL_523c0d8e_4_k_cu_18babf5e_423704cuda3std6ranges3__45__cpo4dataE[1];
.global .align 1 .b8 _ZN40_INTERNAL_523c0d8e_4_k_cu_18babf5e_423704cuda3std6ranges3__45__cpo5cdataE[1];
.global .align 1 .b8 _ZN40_INTERNAL_523c0d8e_4_k_cu_18babf5e_423704cuda3std6ranges3__45__cpo4sizeE[1];
.global .align 1 .b8 _ZN40_INTERNAL_523c0d8e_4_k_cu_18babf5e_423704cuda3std6ranges3__45__cpo5ssizeE[1];
.global .align 1 .b8 _ZN40_INTERNAL_523c0d8e_4_k_cu_18babf5e_423704cuda3std6ranges3__45__cpo8distanceE[1];
.global .align 1 .b8 _ZN40_INTERNAL_523c0d8e_4_k_cu_18babf5e_423706thrust24THRUST_300001_SM_1000_NS8cuda_cub3parE[1];
.global .align 1 .b8 _ZN40_INTERNAL_523c0d8e_4_k_cu_18babf5e_423706thrust24THRUST_300001_SM_1000_NS8cuda_cub10par_nosyncE[1];
.global .align 1 .b8 _ZN40_INTERNAL_523c0d8e_4_k_cu_18babf5e_423706thrust24THRUST_300001_SM_1000_NS6system6detail10sequential3seqE[1];
.global .align 1 .b8 _ZN40_INTERNAL_523c0d8e_4_k_cu_18babf5e_423706thrust24THRUST_300001_SM_1000_NS12placeholders2_1E[1];
.global .align 1 .b8 _ZN40_INTERNAL_523c0d8e_4_k_cu_18babf5e_423706thrust24THRUST_300001_SM_1000_NS12placeholders2_2E[1];
.global .align 1 .b8 _ZN40_INTERNAL_523c0d8e_4_k_cu_18babf5e_423706thrust24THRUST_300001_SM_1000_NS12placeholders2_3E[1];
.global .align 1 .b8 _ZN40_INTERNAL_523c0d8e_4_k_cu_18babf5e_423706thrust24THRUST_300001_SM_1000_NS12placeholders2_4E[1];
.global .align 1 .b8 _ZN40_INTERNAL_523c0d8e_4_k_cu_18babf5e_423706thrust24THRUST_300001_SM_1000_NS12placeholders2_5E[1];
.global .align 1 .b8 _ZN40_INTERNAL_523c0d8e_4_k_cu_18babf5e_423706thrust24THRUST_300001_SM_1000_NS12placeholders2_6E[1];
.global .align 1 .b8 _ZN40_INTERNAL_523c0d8e_4_k_cu_18babf5e_423706thrust24THRUST_300001_SM_1000_NS12placeholders2_7E[1];
.global .align 1 .b8 _ZN40_INTERNAL_523c0d8e_4_k_cu_18babf5e_423706thrust24THRUST_300001_SM_1000_NS12placeholders2_8E[1];
.global .align 1 .b8 _ZN40_INTERNAL_523c0d8e_4_k_cu_18babf5e_423706thrust24THRUST_300001_SM_1000_NS12placeholders2_9E[1];
.global .align 1 .b8 _ZN40_INTERNAL_523c0d8e_4_k_cu_18babf5e_423706thrust24THRUST_300001_SM_1000_NS12placeholders3_10E[1];
.global .align 1 .b8 _ZN40_INTERNAL_523c0d8e_4_k_cu_18babf5e_423706thrust24THRUST_300001_SM_1000_NS3seqE[1];

.visible .entry _ZN3cub18CUB_300001_SM_10006detail11EmptyKernelIvEEvv()
{


	ret;

}


// ===== COMPILED SASS (sm_100) =====

	.target	sm_100

	.elftype	@"ET_EXEC"


//--------------------- .note.nv.tkinfo           --------------------------
	.section	.note.nv.tkinfo,"",@"SHT_NOTE"
	.sectionflags	@"SHF_NOTE_NV_TKINFO"
	.tkinfo
        /*0018*/ 	.word	0x00000002
        /*0030*/ 	.string	""
        /*0030*/ 	.string	"ptxas"
        /*0030*/ 	.string	"Cuda compilation tools, release 13.0, V13.0.88"
        /*0030*/ 	.string	"Build cuda_13.0.r13.0/compiler.36424714_0"
        /*0030*/ 	.string	"-arch sm_100 -m 64 "



//--------------------- .note.nv.cuinfo           --------------------------
	.section	.note.nv.cuinfo,"",@"SHT_NOTE"
	.sectionflags	@"SHF_NOTE_NV_CUINFO"
        /*0018*/ 	.short	0x0002
        /*001a*/ 	.short	0x0064
        /*001c*/ 	.short	0x0082
	.zero		2


//--------------------- .nv.info                  --------------------------
	.section	.nv.info,"",@"SHT_CUDA_INFO"
	.align	4


	//----- nvinfo : EIATTR_REGCOUNT
	.align		4
        /*0000*/ 	.byte	0x04, 0x2f
        /*0002*/ 	.short	(.L_44 - .L_43)
	.align		4
.L_43:
        /*0004*/ 	.word	index@(_ZN3cub18CUB_300001_SM_10006detail11EmptyKernelIvEEvv)
        /*0008*/ 	.word	0x00000004


	//----- nvinfo : EIATTR_FRAME_SIZE
	.align		4
.L_44:
        /*000c*/ 	.byte	0x04, 0x11
        /*000e*/ 	.short	(.L_46 - .L_45)
	.align		4
.L_45:
        /*0010*/ 	.word	index@(_ZN3cub18CUB_300001_SM_10006detail11EmptyKernelIvEEvv)
        /*0014*/ 	.word	0x00000000


	//----- nvinfo : EIATTR_MIN_STACK_SIZE
	.align		4
.L_46:
        /*0018*/ 	.byte	0x04, 0x12
        /*001a*/ 	.short	(.L_48 - .L_47)
	.align		4
.L_47:
        /*001c*/ 	.word	index@(_ZN3cub18CUB_300001_SM_10006detail11EmptyKernelIvEEvv)
        /*0020*/ 	.word	0x00000000
.L_48:


//--------------------- .nv.compat                --------------------------
	.section	.nv.compat,"",@"SHT_CUDA_COMPAT_INFO"
	.align	4
        /*0000*/ 	.byte	0x02, 0x09, 0x00, 0x00, 0x02, 0x02, 0x01, 0x00, 0x02, 0x05, 0x05, 0x00, 0x03, 0x07, 0x01, 0x01
        /*0010*/ 	.byte	0x02, 0x03, 0x00, 0x00, 0x02, 0x06, 0x01, 0x00, 0x04, 0x0b, 0x08, 0x00, 0x09, 0x00, 0x00, 0x00
        /*0020*/ 	.byte	0x00, 0x00, 0x00, 0x00


//--------------------- .nv.info._ZN3cub18CUB_300001_SM_10006detail11EmptyKernelIvEEvv --------------------------
	.section	.nv.info._ZN3cub18CUB_300001_SM_10006detail11EmptyKernelIvEEvv,"",@"SHT_CUDA_INFO"
	.sectionflags	@""
	.align	4


	//----- nvinfo : EIATTR_CUDA_API_VERSION
	.align		4
        /*0000*/ 	.byte	0x04, 0x37
        /*0002*/ 	.short	(.L_50 - .L_49)
.L_49:
        /*0004*/ 	.word	0x00000082


	//----- nvinfo : EIATTR_SPARSE_MMA_MASK
	.align		4
.L_50:
        /*0008*/ 	.byte	0x03, 0x50
        /*000a*/ 	.short	0x0000


	//----- nvinfo : EIATTR_MAXREG_COUNT
	.align		4
        /*000c*/ 	.byte	0x03, 0x1b
        /*000e*/ 	.short	0x00ff


	//----- nvinfo : EIATTR_MERCURY_ISA_VERSION
	.align		4
        /*0010*/ 	.byte	0x03, 0x5f
        /*0012*/ 	.short	0x0101


	//----- nvinfo : EIATTR_VRC_CTA_INIT_COUNT
	.align		4
        /*0014*/ 	.byte	0x02, 0x4a
	.zero		1
	.zero		1


	//----- nvinfo : EIATTR_EXIT_INSTR_OFFSETS
	.align		4
        /*0018*/ 	.byte	0x04, 0x1c
        /*001a*/ 	.short	(.L_52 - .L_51)


	//   ....[0]....
.L_51:
        /*001c*/ 	.word	0x00000010


	//----- nvinfo : EIATTR_SW_WAR
	.align		4
.L_52:
        /*0020*/ 	.byte	0x04, 0x36
        /*0022*/ 	.short	(.L_54 - .L_53)
.L_53:
        /*0024*/ 	.word	0x00000008
.L_54:


//--------------------- .nv.callgraph             --------------------------
	.section	.nv.callgraph,"",@"SHT_CUDA_CALLGRAPH"
	.align	4
	.sectionentsize	8
	.align		4
        /*0000*/ 	.word	0x00000000
	.align		4
        /*0004*/ 	.word	0xffffffff
	.align		4
        /*0008*/ 	.word	0x00000000
	.align		4
        /*000c*/ 	.word	0xfffffffe
	.align		4
        /*0010*/ 	.word	0x00000000
	.align		4
        /*0014*/ 	.word	0xfffffffd
	.align		4
        /*0018*/ 	.word	0x00000000
	.align		4
        /*001c*/ 	.word	0xfffffffc


//--------------------- .nv.constant4             --------------------------
	.section	.nv.constant4,"a",@progbits
	.align	8
	.align		8
.nv.constant4:
        /*0000*/ 	.dword	_ZN40_INTERNAL_523c0d8e_4_k_cu_18babf5e_427864cuda3std3__45__cpo5beginE
	.align		8
        /*0008*/ 	.dword	_ZN40_INTERNAL_523c0d8e_4_k_cu_18babf5e_427864cuda3std3__45__cpo3endE
	.align		8
        /*0010*/ 	.dword	_ZN40_INTERNAL_523c0d8e_4_k_cu_18babf5e_427864cuda3std3__45__cpo6cbeginE
	.align		8
        /*0018*/ 	.dword	_ZN40_INTERNAL_523c0d8e_4_k_cu_18babf5e_427864cuda3std3__45__cpo4cendE
	.align		8
        /*0020*/ 	.dword	_ZN40_INTERNAL_523c0d8e_4_k_cu_18babf5e_427864cuda3std3__45__cpo6rbeginE
	.align		8
        /*0028*/ 	.dword	_ZN40_INTERNAL_523c0d8e_4_k_cu_18babf5e_427864cuda3std3__45__cpo4rendE
	.align		8
        /*0030*/ 	.dword	_ZN40_INTERNAL_523c0d8e_4_k_cu_18babf5e_427864cuda3std3__45__cpo7crbeginE
	.align		8
        /*0038*/ 	.dword	_ZN40_INTERNAL_523c0d8e_4_k_cu_18babf5e_427864cuda3std3__45__cpo5crendE
	.align		8
        /*0040*/ 	.dword	_ZN40_INTERNAL_523c0d8e_4_k_cu_18babf5e_427864cuda3std3__442_GLOBAL__N__523c0d8e_4_k_cu_18babf5e_427866ignoreE
	.align		8
        /*0048*/ 	.dword	_ZN40_INTERNAL_523c0d8e_4_k_cu_18babf5e_427864cuda3std3__419piecewise_constructE
	.align		8
        /*0050*/ 	.dword	_ZN40_INTERNAL_523c0d8e_4_k_cu_18babf5e_427864cuda3std3__48in_placeE
	.align		8
        /*0058*/ 	.dword	_ZN40_INTERNAL_523c0d8e_4_k_cu_18babf5e_427864cuda3std3__420unreachable_sentinelE
	.align		8
        /*0060*/ 	.dword	_ZN40_INTERNAL_523c0d8e_4_k_cu_18babf5e_427864cuda3std3__47nulloptE
	.align		8
        /*0068*/ 	.dword	_ZN40_INTERNAL_523c0d8e_4_k_cu_18babf5e_427864cuda3std3__48unexpectE
	.align		8
        /*0070*/ 	.dword	_ZN40_INTERNAL_523c0d8e_4_k_cu_18babf5e_427864cuda3std6ranges3__45__cpo4swapE
	.align		8
        /*0078*/ 	.dword	_ZN40_INTERNAL_523c0d8e_4_k_cu_18babf5e_427864cuda3std6ranges3__45__cpo9iter_moveE
	.align		8
        /*0080*/ 	.dword	_ZN40_INTERNAL_523c0d8e_4_k_cu_18babf5e_427864cuda3std6ranges3__45__cpo5beginE
	.align		8
        /*0088*/ 	.dword	_ZN40_INTERNAL_523c0d8e_4_k_cu_18babf5e_427864cuda3std6ranges3__45__cpo3endE
	.align		8
        /*0090*/ 	.dword	_ZN40_INTERNAL_523c0d8e_4_k_cu_18babf5e_427864cuda3std6ranges3__45__cpo6cbeginE
	.align		8
        /*0098*/ 	.dword	_ZN40_INTERNAL_523c0d8e_4_k_cu_18babf5e_427864cuda3std6ranges3__45__cpo4cendE
	.align		8
        /*00a0*/ 	.dword	_ZN40_INTERNAL_523c0d8e_4_k_cu_18babf5e_427864cuda3std6ranges3__45__cpo7advanceE
	.align		8
        /*00a8*/ 	.dword	_ZN40_INTERNAL_523c0d8e_4_k_cu_18babf5e_427864cuda3std6ranges3__45__cpo9iter_swapE
	.align		8
        /*00b0*/ 	.dword	_ZN40_INTERNAL_523c0d8e_4_k_cu_18babf5e_427864cuda3std6ranges3__45__cpo4nextE
	.align		8
        /*00b8*/ 	.dword	_ZN40_INTERNAL_523c0d8e_4_k_cu_18babf5e_427864cuda3std6ranges3__45__cpo4prevE
	.align		8
        /*00c0*/ 	.dword	_ZN40_INTERNAL_523c0d8e_4_k_cu_18babf5e_427864cuda3std6ranges3__45__cpo4dataE
	.align		8
        /*00c8*/ 	.dword	_ZN40_INTERNAL_523c0d8e_4_k_cu_18babf5e_427864cuda3std6ranges3__45__cpo5cdataE
	.align		8
        /*00d0*/ 	.dword	_ZN40_INTERNAL_523c0d8e_4_k_cu_18babf5e_427864cuda3std6ranges3__45__cpo4sizeE
	.align		8
        /*00d8*/ 	.dword	_ZN40_INTERNAL_523c0d8e_4_k_cu_18babf5e_427864cuda3std6ranges3__45__cpo5ssizeE
	.align		8
        /*00e0*/ 	.dword	_ZN40_INTERNAL_523c0d8e_4_k_cu_18babf5e_427864cuda3std6ranges3__45__cpo8distanceE
	.align		8
        /*00e8*/ 	.dword	_ZN40_INTERNAL_523c0d8e_4_k_cu_18babf5e_427866thrust24THRUST_300001_SM_1000_NS8cuda_cub3parE
	.align		8
        /*00f0*/ 	.dword	_ZN40_INTERNAL_523c0d8e_4_k_cu_18babf5e_427866thrust24THRUST_300001_SM_1000_NS8cuda_cub10par_nosyncE
	.align		8
        /*00f8*/ 	.dword	_ZN40_INTERNAL_523c0d8e_4_k_cu_18babf5e_427866thrust24THRUST_300001_SM_1000_NS6system6detail10sequential3seqE
	.align		8
        /*0100*/ 	.dword	_ZN40_INTERNAL_523c0d8e_4_k_cu_18babf5e_427866thrust24THRUST_300001_SM_1000_NS12placeholders2_1E
	.align		8
        /*0108*/ 	.dword	_ZN40_INTERNAL_523c0d8e_4_k_cu_18babf5e_427866thrust24THRUST_300001_SM_1000_NS12placeholders2_2E
	.align		8
        /*0110*/ 	.dword	_ZN40_INTERNAL_523c0d8e_4_k_cu_18babf5e_427866thrust24THRUST_300001_SM_1000_NS12placeholders2_3E
	.align		8
        /*0118*/ 	.dword	_ZN40_INTERNAL_523c0d8e_4_k_cu_18babf5e_427866thrust24THRUST_300001_SM_1000_NS12placeholders2_4E
	.align		8
        /*0120*/ 	.dword	_ZN40_INTERNAL_523c0d8e_4_k_cu_18babf5e_427866thrust24THRUST_300001_SM_1000_NS12placeholders2_5E
	.align		8
        /*0128*/ 	.dword	_ZN40_INTERNAL_523c0d8e_4_k_cu_18babf5e_427866thrust24THRUST_300001_SM_1000_NS12placeholders2_6E
	.align		8
        /*0130*/ 	.dword	_ZN40_INTERNAL_523c0d8e_4_k_cu_18babf5e_427866thrust24THRUST_300001_SM_1000_NS12placeholders2_7E
	.align		8
        /*0138*/ 	.dword	_ZN40_INTERNAL_523c0d8e_4_k_cu_18babf5e_427866thrust24THRUST_300001_SM_1000_NS12placeholders2_8E
	.align		8
        /*0140*/ 	.dword	_ZN40_INTERNAL_523c0d8e_4_k_cu_18babf5e_427866thrust24THRUST_300001_SM_1000_NS12placeholders2_9E
	.align		8
        /*0148*/ 	.dword	_ZN40_INTERNAL_523c0d8e_4_k_cu_18babf5e_427866thrust24THRUST_300001_SM_1000_NS12placeholders3_10E
	.align		8
        /*0150*/ 	.dword	_ZN40_INTERNAL_523c0d8e_4_k_cu_18babf5e_427866thrust24THRUST_300001_SM_1000_NS3seqE


//--------------------- .text._ZN3cub18CUB_300001_SM_10006detail11EmptyKernelIvEEvv --------------------------
	.section	.text._ZN3cub18CUB_300001_SM_10006detail11EmptyKernelIvEEvv,"ax",@progbits
	.align	128
        .global         _ZN3cub18CUB_300001_SM_10006detail11EmptyKernelIvEEvv
        .type           _ZN3cub18CUB_300001_SM_10006detail11EmptyKernelIvEEvv,@function
        .size           _ZN3cub18CUB_300001_SM_10006detail11EmptyKernelIvEEvv,(.L_x_1 - _ZN3cub18CUB_300001_SM_10006detail11EmptyKernelIvEEvv)
        .other          _ZN3cub18CUB_300001_SM_10006detail11EmptyKernelIvEEvv,@"STO_CUDA_ENTRY STV_DEFAULT"
_ZN3cub18CUB_300001_SM_10006detail11EmptyKernelIvEEvv:
.text._ZN3cub18CUB_300001_SM_10006detail11EmptyKernelIvEEvv:
[----:B------:R-:W-:Y:S01]  /*0000*/  LDC R1, c[0x0][0x37c] ;  /* 0x0000df00ff017b82 */ /* 0x000fe20000000800 */
[----:B------:R-:W-:Y:S05]  /*0010*/  EXIT ;  /* 0x000000000000794d */ /* 0x000fea0003800000 */
.L_x_0:
[----:B------:R-:W-:-:S00]  /*0020*/  BRA `(.L_x_0) ;  /* 0xfffffffc00fc7947 */ /* 0x000fc0000383ffff */
[----:B------:R-:W-:-:S00]  /*0030*/  NOP ;  /* 0x0000000000007918 */ /* 0x000fc00000000000 */
        /* <DEDUP_REMOVED lines=12> */
.L_x_1:


//--------------------- .nv.shared.reserved.0     --------------------------
	.section	.nv.shared.reserved.0,"aw",@nobits
	.weak		__nv_reservedSMEM_offset_0_alias
	.size		__nv_reservedSMEM_offset_0_alias, 0, 64
	.other		__nv_reservedSMEM_offset_0_alias,@"STO_CUDA_RESERVED_SHARED STV_DEFAULT"
__nv_reservedSMEM_offset_0_alias:
	.zero		0
	.zero		64


//--------------------- .nv.global                --------------------------
	.section	.nv.global,"aw",@nobits
.nv.global:
	.type		_ZN40_INTERNAL_523c0d8e_4_k_cu_18babf5e_427866thrust24THRUST_300001_SM_1000_NS3seqE,@object
	.size		_ZN40_INTERNAL_523c0d8e_4_k_cu_18babf5e_427866thrust24THRUST_300001_SM_1000_NS3seqE,(_ZN40_INTERNAL_523c0d8e_4_k_cu_18babf5e_427864cuda3std3__48in_placeE - _ZN40_INTERNAL_523c0d8e_4_k_cu_18babf5e_427866thrust24THRUST_300001_SM_1000_NS3seqE)
_ZN40_INTERNAL_523c0d8e_4_k_cu_18babf5e_427866thrust24THRUST_300001_SM_1000_NS3seqE:
	.zero		1
	.type		_ZN40_INTERNAL_523c0d8e_4_k_cu_18babf5e_427864cuda3std3__48in_placeE,@object
	.size		_ZN40_INTERNAL_523c0d8e_4_k_cu_18babf5e_427864cuda3std3__48in_placeE,(_ZN40_INTERNAL_523c0d8e_4_k_cu_18babf5e_427864cuda3std6ranges3__45__cpo4sizeE - _ZN40_INTERNAL_523c0d8e_4_k_cu_18babf5e_427864cuda3std3__48in_placeE)
_ZN40_INTERNAL_523c0d8e_4_k_cu_18babf5e_427864cuda3std3__48in_placeE:
	.zero		1
	.type		_ZN40_INTERNAL_523c0d8e_4_k_cu_18babf5e_427864cuda3std6ranges3__45__cpo4sizeE,@object
	.size		_ZN40_INTERNAL_523c0d8e_4_k_cu_18babf5e_427864cuda3std6ranges3__45__cpo4sizeE,(_ZN40_INTERNAL_523c0d8e_4_k_cu_18babf5e_427866thrust24THRUST_300001_SM_1000_NS12placeholders2_3E - _ZN40_INTERNAL_523c0d8e_4_k_cu_18babf5e_427864cuda3std6ranges3__45__cpo4sizeE)
_ZN40_INTERNAL_523c0d8e_4_k_cu_18babf5e_427864cuda3std6ranges3__45__cpo4sizeE:
	.zero		1
	.type		_ZN40_INTERNAL_523c0d8e_4_k_cu_18babf5e_427866thrust24THRUST_300001_SM_1000_NS12placeholders2_3E,@object
	.size		_ZN40_INTERNAL_523c0d8e_4_k_cu_18babf5e_427866thrust24THRUST_300001_SM_1000_NS12placeholders2_3E,(_ZN40_INTERNAL_523c0d8e_4_k_cu_18babf5e_427864cuda3std3__45__cpo6cbeginE - _ZN40_INTERNAL_523c0d8e_4_k_cu_18babf5e_427866thrust24THRUST_300001_SM_1000_NS12placeholders2_3E)
_ZN40_INTERNAL_523c0d8e_4_k_cu_18babf5e_427866thrust24THRUST_300001_SM_1000_NS12placeholders2_3E:
	.zero		1
	.type		_ZN40_INTERNAL_523c0d8e_4_k_cu_18babf5e_427864cuda3std3__45__cpo6cbeginE,@object
	.size		_ZN40_INTERNAL_523c0d8e_4_k_cu_18babf5e_427864cuda3std3__45__cpo6cbeginE,(_ZN40_INTERNAL_523c0d8e_4_k_cu_18babf5e_427864cuda3std6ranges3__45__cpo6cbeginE - _ZN40_INTERNAL_523c0d8e_4_k_cu_18babf5e_427864cuda3std3__45__cpo6cbeginE)
_ZN40_INTERNAL_523c0d8e_4_k_cu_18babf5e_427864cuda3std3__45__cpo6cbeginE:
	.zero		1
	.type		_ZN40_INTERNAL_523c0d8e_4_k_cu_18babf5e_427864cuda3std6ranges3__45__cpo6cbeginE,@object
	.size		_ZN40_INTERNAL_523c0d8e_4_k_cu_18babf5e_427864cuda3std6ranges3__45__cpo6cbeginE,(_ZN40_INTERNAL_523c0d8e_4_k_cu_18babf5e_427866thrust24THRUST_300001_SM_1000_NS12placeholders2_7E - _ZN40_INTERNAL_523c0d8e_4_k_cu_18babf5e_427864cuda3std6ranges3__45__cpo6cbeginE)
_ZN40_INTERNAL_523c0d8e_4_k_cu_18babf5e_427864cuda3std6ranges3__45__cpo6cbeginE:
	.zero		1
	.type		_ZN40_INTERNAL_523c0d8e_4_k_cu_18babf5e_427866thrust24THRUST_300001_SM_1000_NS12placeholders2_7E,@object
	.size		_ZN40_INTERNAL_523c0d8e_4_k_cu_18babf5e_427866thrust24THRUST_300001_SM_1000_NS12placeholders2_7E,(_ZN40_INTERNAL_523c0d8e_4_k_cu_18babf5e_427864cuda3std3__45__cpo7crbeginE - _ZN40_INTERNAL_523c0d8e_4_k_cu_18babf5e_427866thrust24THRUST_300001_SM_1000_NS12placeholders2_7E)
_ZN40_INTERNAL_523c0d8e_4_k_cu_18babf5e_427866thrust24THRUST_300001_SM_1000_NS12placeholders2_7E:
	.zero		1
	.type		_ZN40_INTERNAL_523c0d8e_4_k_cu_18babf5e_427864cuda3std3__45__cpo7crbeginE,@object
	.size		_ZN40_INTERNAL_523c0d8e_4_k_cu_18babf5e_427864cuda3std3__45__cpo7crbeginE,(_ZN40_INTERNAL_523c0d8e_4_k_cu_18babf5e_427864cuda3std6ranges3__45__cpo4nextE - _ZN40_INTERNAL_523c0d8e_4_k_cu_18babf5e_427864cuda3std3__45__cpo7crbeginE)
_ZN40_INTERNAL_523c0d8e_4_k_cu_18babf5e_427864cuda3std3__45__cpo7crbeginE:
	.zero		1
	.type		_ZN40_INTERNAL_523c0d8e_4_k_cu_18babf5e_427864cuda3std6ranges3__45__cpo4nextE,@object
	.size		_ZN40_INTERNAL_523c0d8e_4_k_cu_18babf5e_427864cuda3std6ranges3__45__cpo4nextE,(_ZN40_INTERNAL_523c0d8e_4_k_cu_18babf5e_427864cuda3std6ranges3__45__cpo4swapE - _ZN40_INTERNAL_523c0d8e_4_k_cu_18babf5e_427864cuda3std6ranges3__45__cpo4nextE)
_ZN40_INTERNAL_523c0d8e_4_k_cu_18babf5e_427864cuda3std6ranges3__45__cpo4nextE:
	.zero		1
	.type		_ZN40_INTERNAL_523c0d8e_4_k_cu_18babf5e_427864cuda3std6ranges3__45__cpo4swapE,@object
	.size		_ZN40_INTERNAL_523c0d8e_4_k_cu_18babf5e_427864cuda3std6ranges3__45__cpo4swapE,(_ZN40_INTERNAL_523c0d8e_4_k_cu_18babf5e_427866thrust24THRUST_300001_SM_1000_NS8cuda_cub10par_nosyncE - _ZN40_INTERNAL_523c0d8e_4_k_cu_18babf5e_427864cuda3std6ranges3__45__cpo4swapE)
_ZN40_INTERNAL_523c0d8e_4_k_cu_18babf5e_427864cuda3std6ranges3__45__cpo4swapE:
	.zero		1
	.type		_ZN40_INTERNAL_523c0d8e_4_k_cu_18babf5e_427866thrust24THRUST_300001_SM_1000_NS8cuda_cub10par_nosyncE,@object
	.size		_ZN40_INTERNAL_523c0d8e_4_k_cu_18babf5e_427866thrust24THRUST_300001_SM_1000_NS8cuda_cub10par_nosyncE,(_ZN40_INTERNAL_523c0d8e_4_k_cu_18babf5e_427866thrust24THRUST_300001_SM_1000_NS12placeholders2_9E - _ZN40_INTERNAL_523c0d8e_4_k_cu_18babf5e_427866thrust24THRUST_300001_SM_1000_NS8cuda_cub10par_nosyncE)
_ZN40_INTERNAL_523c0d8e_4_k_cu_18babf5e_427866thrust24THRUST_300001_SM_1000_NS8cuda_cub10par_nosyncE:
	.zero		1
	.type		_ZN40_INTERNAL_523c0d8e_4_k_cu_18babf5e_427866thrust24THRUST_300001_SM_1000_NS12placeholders2_9E,@object
	.size		_ZN40_INTERNAL_523c0d8e_4_k_cu_18babf5e_427866thrust24THRUST_300001_SM_1000_NS12placeholders2_9E,(_ZN40_INTERNAL_523c0d8e_4_k_cu_18babf5e_427864cuda3std3__442_GLOBAL__N__523c0d8e_4_k_cu_18babf5e_427866ignoreE - _ZN40_INTERNAL_523c0d8e_4_k_cu_18babf5e_427866thrust24THRUST_300001_SM_1000_NS12placeholders2_9E)
_ZN40_INTERNAL_523c0d8e_4_k_cu_18babf5e_427866thrust24THRUST_300001_SM_1000_NS12placeholders2_9E:
	.zero		1
	.type		_ZN40_INTERNAL_523c0d8e_4_k_cu_18babf5e_427864cuda3std3__442_GLOBAL__N__523c0d8e_4_k_cu_18babf5e_427866ignoreE,@object
	.size		_ZN40_INTERNAL_523c0d8e_4_k_cu_18babf5e_427864cuda3std3__442_GLOBAL__N__523c0d8e_4_k_cu_18babf5e_427866ignoreE,(_ZN40_INTERNAL_523c0d8e_4_k_cu_18babf5e_427864cuda3std6ranges3__45__cpo4dataE - _ZN40_INTERNAL_523c0d8e_4_k_cu_18babf5e_427864cuda3std3__442_GLOBAL__N__523c0d8e_4_k_cu_18babf5e_427866ignoreE)
_ZN40_INTERNAL_523c0d8e_4_k_cu_18babf5e_427864cuda3std3__442_GLOBAL__N__523c0d8e_4_k_cu_18babf5e_427866ignoreE:
	.zero		1
	.type		_ZN40_INTERNAL_523c0d8e_4_k_cu_18babf5e_427864cuda3std6ranges3__45__cpo4dataE,@object
	.size		_ZN40_INTERNAL_523c0d8e_4_k_cu_18babf5e_427864cuda3std6ranges3__45__cpo4dataE,(_ZN40_INTERNAL_523c0d8e_4_k_cu_18babf5e_427866thrust24THRUST_300001_SM_1000_NS12placeholders2_1E - _ZN40_INTERNAL_523c0d8e_4_k_cu_18babf5e_427864cuda3std6ranges3__45__cpo4dataE)
_ZN40_INTERNAL_523c0d8e_4_k_cu_18babf5e_427864cuda3std6ranges3__45__cpo4dataE:
	.zero		1
	.type		_ZN40_INTERNAL_523c0d8e_4_k_cu_18babf5e_427866thrust24THRUST_300001_SM_1000_NS12placeholders2_1E,@object
	.size		_ZN40_INTERNAL_523c0d8e_4_k_cu_18babf5e_427866thrust24THRUST_300001_SM_1000_NS12placeholders2_1E,(_ZN40_INTERNAL_523c0d8e_4_k_cu_18babf5e_427864cuda3std3__45__cpo5beginE - _ZN40_INTERNAL_523c0d8e_4_k_cu_18babf5e_427866thrust24THRUST_300001_SM_1000_NS12placeholders2_1E)
_ZN40_INTERNAL_523c0d8e_4_k_cu_18babf5e_427866thrust24THRUST_300001_SM_1000_NS12placeholders2_1E:
	.zero		1
	.type		_ZN40_INTERNAL_523c0d8e_4_k_cu_18babf5e_427864cuda3std3__45__cpo5beginE,@object
	.size		_ZN40_INTERNAL_523c0d8e_4_k_cu_18babf5e_427864cuda3std3__45__cpo5beginE,(_ZN40_INTERNAL_523c0d8e_4_k_cu_18babf5e_427864cuda3std6ranges3__45__cpo5beginE - _ZN40_INTERNAL_523c0d8e_4_k_cu_18babf5e_427864cuda3std3__45__cpo5beginE)
_ZN40_INTERNAL_523c0d8e_4_k_cu_18babf5e_427864cuda3std3__45__cpo5beginE:
	.zero		1
	.type		_ZN40_INTERNAL_523c0d8e_4_k_cu_18babf5e_427864cuda3std6ranges3__45__cpo5beginE,@object
	.size		_ZN40_INTERNAL_523c0d8e_4_k_cu_18babf5e_427864cuda3std6ranges3__45__cpo5beginE,(_ZN40_INTERNAL_523c0d8e_4_k_cu_18babf5e_427866thrust24THRUST_300001_SM_1000_NS12placeholders2_5E - _ZN40_INTERNAL_523c0d8e_4_k_cu_18babf5e_427864cuda3std6ranges3__45__cpo5beginE)
_ZN40_INTERNAL_523c0d8e_4_k_cu_18babf5e_427864cuda3std6ranges3__45__cpo5beginE:
	.zero		1
	.type		_ZN40_INTERNAL_523c0d8e_4_k_cu_18babf5e_427866thrust24THRUST_300001_SM_1000_NS12placeholders2_5E,@object
	.size		_ZN40_INTERNAL_523c0d8e_4_k_cu_18babf5e_427866thrust24THRUST_300001_SM_1000_NS12placeholders2_5E,(_ZN40_INTERNAL_523c0d8e_4_k_cu_18babf5e_427864cuda3std3__45__cpo6rbeginE - _ZN40_INTERNAL_523c0d8e_4_k_cu_18babf5e_427866thrust24THRUST_300001_SM_1000_NS12placeholders2_5E)
_ZN40_INTERNAL_523c0d8e_4_k_cu_18babf5e_427866thrust24THRUST_300001_SM_1000_NS12placeholders2_5E:
	.zero		1
	.type		_ZN40_INTERNAL_523c0d8e_4_k_cu_18babf5e_427864cuda3std3__45__cpo6rbeginE,@object
	.size		_ZN40_INTERNAL_523c0d8e_4_k_cu_18babf5e_427864cuda3std3__45__cpo6rbeginE,(_ZN40_INTERNAL_523c0d8e_4_k_cu_18babf5e_427864cuda3std6ranges3__45__cpo7advanceE - _ZN40_INTERNAL_523c0d8e_4_k_cu_18babf5e_427864cuda3std3__45__cpo6rbeginE)
_ZN40_INTERNAL_523c0d8e_4_k_cu_18babf5e_427864cuda3std3__45__cpo6rbeginE:
	.zero		1
	.type		_ZN40_INTERNAL_523c0d8e_4_k_cu_18babf5e_427864cuda3std6ranges3__45__cpo7advanceE,@object
	.size		_ZN40_INTERNAL_523c0d8e_4_k_cu_18babf5e_427864cuda3std6ranges3__45__cpo7advanceE,(_ZN40_INTERNAL_523c0d8e_4_k_cu_18babf5e_427864cuda3std3__47nulloptE - _ZN40_INTERNAL_523c0d8e_4_k_cu_18babf5e_427864cuda3std6ranges3__45__cpo7advanceE)
_ZN40_INTERNAL_523c0d8e_4_k_cu_18babf5e_427864cuda3std6ranges3__45__cpo7advanceE:
	.zero		1
	.type		_ZN40_INTERNAL_523c0d8e_4_k_cu_18babf5e_427864cuda3std3__47nulloptE,@object
	.size		_ZN40_INTERNAL_523c0d8e_4_k_cu_18babf5e_427864cuda3std3__47nulloptE,(_ZN40_INTERNAL_523c0d8e_4_k_cu_18babf5e_427864cuda3std6ranges3__45__cpo8distanceE - _ZN40_INTERNAL_523c0d8e_4_k_cu_18babf5e_427864cuda3std3__47nulloptE)
_ZN40_INTERNAL_523c0d8e_4_k_cu_18babf5e_427864cuda3std3__47nulloptE:
	.zero		1
	.type		_ZN40_INTERNAL_523c0d8e_4_k_cu_18babf5e_427864cuda3std6ranges3__45__cpo8distanceE,@object
	.size		_ZN40_INTERNAL_523c0d8e_4_k_cu_18babf5e_427864cuda3std6ranges3__45__cpo8distanceE,(_ZN40_INTERNAL_523c0d8e_4_k_cu_18babf5e_427866thrust24THRUST_300001_SM_1000_NS12placeholders3_10E - _ZN40_INTERNAL_523c0d8e_4_k_cu_18babf5e_427864cuda3std6ranges3__45__cpo8distanceE)
_ZN40_INTERNAL_523c0d8e_4_k_cu_18babf5e_427864cuda3std6ranges3__45__cpo8distanceE:
	.zero		1
	.type		_ZN40_INTERNAL_523c0d8e_4_k_cu_18babf5e_427866thrust24THRUST_300001_SM_1000_NS12placeholders3_10E,@object
	.size		_ZN40_INTERNAL_523c0d8e_4_k_cu_18babf5e_427866thrust24THRUST_300001_SM_1000_NS12placeholders3_10E,(_ZN40_INTERNAL_523c0d8e_4_k_cu_18babf5e_427864cuda3std3__419piecewise_constructE - _ZN40_INTERNAL_523c0d8e_4_k_cu_18babf5e_427866thrust24THRUST_300001_SM_1000_NS12placeholders3_10E)
_ZN40_INTERNAL_523c0d8e_4_k_cu_18babf5e_427866thrust24THRUST_300001_SM_1000_NS12placeholders3_10E:
	.zero		1
	.type		_ZN40_INTERNAL_523c0d8e_4_k_cu_18babf5e_427864cuda3std3__419piecewise_constructE,@object
	.size		_ZN40_INTERNAL_523c0d8e_4_k_cu_18babf5e_427864cuda3std3__419piecewise_constructE,(_ZN40_INTERNAL_523c0d8e_4_k_cu_18babf5e_427864cuda3std6ranges3__45__cpo5cdataE - _ZN40_INTERNAL_523c0d8e_4_k_cu_18babf5e_427864cuda3std3__419piecewise_constructE)
_ZN40_INTERNAL_523c0d8e_4_k_cu_18babf5e_427864cuda3std3__419piecewise_constructE:
	.zero		1
	.type		_ZN40_INTERNAL_523c0d8e_4_k_cu_18babf5e_427864cuda3std6ranges3__45__cpo5cdataE,@object
	.size		_ZN40_INTERNAL_523c0d8e_4_k_cu_18babf5e_427864cuda3std6ranges3__45__cpo5cdataE,(_ZN40_INTERNAL_523c0d8e_4_k_cu_18babf5e_427866thrust24THRUST_300001_SM_1000_NS12placeholders2_2E - _ZN40_INTERNAL_523c0d8e_4_k_cu_18babf5e_427864cuda3std6ranges3__45__cpo5cdataE)
_ZN40_INTERNAL_523c0d8e_4_k_cu_18babf5e_427864cuda3std6ranges3__45__cpo5cdataE:
	.zero		1
	.type		_ZN40_INTERNAL_523c0d8e_4_k_cu_18babf5e_427866thrust24THRUST_300001_SM_1000_NS12placeholders2_2E,@object
	.size		_ZN40_INTERNAL_523c0d8e_4_k_cu_18babf5e_427866thrust24THRUST_300001_SM_1000_NS12placeholders2_2E,(_ZN40_INTERNAL_523c0d8e_4_k_cu_18babf5e_427864cuda3std3__45__cpo3endE - _ZN40_INTERNAL_523c0d8e_4_k_cu_18babf5e_427866thrust24THRUST_300001_SM_1000_NS12placeholders2_2E)
_ZN40_INTERNAL_523c0d8e_4_k_cu_18babf5e_427866thrust24THRUST_300001_SM_1000_NS12placeholders2_2E:
	.zero		1
	.type		_ZN40_INTERNAL_523c0d8e_4_k_cu_18babf5e_427864cuda3std3__45__cpo3endE,@object
	.size		_ZN40_INTERNAL_523c0d8e_4_k_cu_18babf5e_427864cuda3std3__45__cpo3endE,(_ZN40_INTERNAL_523c0d8e_4_k_cu_18babf5e_427864cuda3std6ranges3__45__cpo3endE - _ZN40_INTERNAL_523c0d8e_4_k_cu_18babf5e_427864cuda3std3__45__cpo3endE)
_ZN40_INTERNAL_523c0d8e_4_k_cu_18babf5e_427864cuda3std3__45__cpo3endE:
	.zero		1
	.type		_ZN40_INTERNAL_523c0d8e_4_k_cu_18babf5e_427864cuda3std6ranges3__45__cpo3endE,@object
	.size		_ZN40_INTERNAL_523c0d8e_4_k_cu_18babf5e_427864cuda3std6ranges3__45__cpo3endE,(_ZN40_INTERNAL_523c0d8e_4_k_cu_18babf5e_427866thrust24THRUST_300001_SM_1000_NS12placeholders2_6E - _ZN40_INTERNAL_523c0d8e_4_k_cu_18babf5e_427864cuda3std6ranges3__45__cpo3endE)
_ZN40_INTERNAL_523c0d8e_4_k_cu_18babf5e_427864cuda3std6ranges3__45__cpo3endE:
	.zero		1
	.type		_ZN40_INTERNAL_523c0d8e_4_k_cu_18babf5e_427866thrust24THRUST_300001_SM_1000_NS12placeholders2_6E,@object
	.size		_ZN40_INTERNAL_523c0d8e_4_k_cu_18babf5e_427866thrust24THRUST_300001_SM_1000_NS12placeholders2_6E,(_ZN40_INTERNAL_523c0d8e_4_k_cu_18babf5e_427864cuda3std3__45__cpo4rendE - _ZN40_INTERNAL_523c0d8e_4_k_cu_18babf5e_427866thrust24THRUST_300001_SM_1000_NS12placeholders2_6E)
_ZN40_INTERNAL_523c0d8e_4_k_cu_18babf5e_427866thrust24THRUST_300001_SM_1000_NS12placeholders2_6E:
	.zero		1
	.type		_ZN40_INTERNAL_523c0d8e_4_k_cu_18babf5e_427864cuda3std3__45__cpo4rendE,@object
	.size		_ZN40_INTERNAL_523c0d8e_4_k_cu_18babf5e_427864cuda3std3__45__cpo4rendE,(_ZN40_INTERNAL_523c0d8e_4_k_cu_18babf5e_427864cuda3std6ranges3__45__cpo9iter_swapE - _ZN40_INTERNAL_523c0d8e_4_k_cu_18babf5e_427864cuda3std3__45__cpo4rendE)
_ZN40_INTERNAL_523c0d8e_4_k_cu_18babf5e_427864cuda3std3__45__cpo4rendE:
	.zero		1
	.type		_ZN40_INTERNAL_523c0d8e_4_k_cu_18babf5e_427864cuda3std6ranges3__45__cpo9iter_swapE,@object
	.size		_ZN40_INTERNAL_523c0d8e_4_k_cu_18babf5e_427864cuda3std6ranges3__45__cpo9iter_swapE,(_ZN40_INTERNAL_523c0d8e_4_k_cu_18babf5e_427864cuda3std3__48unexpectE - _ZN40_INTERNAL_523c0d8e_4_k_cu_18babf5e_427864cuda3std6ranges3__45__cpo9iter_swapE)
_ZN40_INTERNAL_523c0d8e_4_k_cu_18babf5e_427864cuda3std6ranges3__45__cpo9iter_swapE:
	.zero		1
	.type		_ZN40_INTERNAL_523c0d8e_4_k_cu_18babf5e_427864cuda3std3__48unexpectE,@object
	.size		_ZN40_INTERNAL_523c0d8e_4_k_cu_18babf5e_427864cuda3std3__48unexpectE,(_ZN40_INTERNAL_523c0d8e_4_k_cu_18babf5e_427866thrust24THRUST_300001_SM_1000_NS8cuda_cub3parE - _ZN40_INTERNAL_523c0d8e_4_k_cu_18babf5e_427864cuda3std3__48unexpectE)
_ZN40_INTERNAL_523c0d8e_4_k_cu_18babf5e_427864cuda3std3__48unexpectE:
	.zero		1
	.type		_ZN40_INTERNAL_523c0d8e_4_k_cu_18babf5e_427866thrust24THRUST_300001_SM_1000_NS8cuda_cub3parE,@object
	.size		_ZN40_INTERNAL_523c0d8e_4_k_cu_18babf5e_427866thrust24THRUST_300001_SM_1000_NS8cuda_cub3parE,(_ZN40_INTERNAL_523c0d8e_4_k_cu_18babf5e_427866thrust24THRUST_300001_SM_1000_NS12placeholders2_4E - _ZN40_INTERNAL_523c0d8e_4_k_cu_18babf5e_427866thrust24THRUST_300001_SM_1000_NS8cuda_cub3parE)
_ZN40_INTERNAL_523c0d8e_4_k_cu_18babf5e_427866thrust24THRUST_300001_SM_1000_NS8cuda_cub3parE:
	.zero		1
	.type		_ZN40_INTERNAL_523c0d8e_4_k_cu_18babf5e_427866thrust24THRUST_300001_SM_1000_NS12placeholders2_4E,@object
	.size		_ZN40_INTERNAL_523c0d8e_4_k_cu_18babf5e_427866thrust24THRUST_300001_SM_1000_NS12placeholders2_4E,(_ZN40_INTERNAL_523c0d8e_4_k_cu_18babf5e_427864cuda3std3__45__cpo4cendE - _ZN40_INTERNAL_523c0d8e_4_k_cu_18babf5e_427866thrust24THRUST_300001_SM_1000_NS12placeholders2_4E)
_ZN40_INTERNAL_523c0d8e_4_k_cu_18babf5e_427866thrust24THRUST_300001_SM_1000_NS12placeholders2_4E:
	.zero		1
	.type		_ZN40_INTERNAL_523c0d8e_4_k_cu_18babf5e_427864cuda3std3__45__cpo4cendE,@object
	.size		_ZN40_INTERNAL_523c0d8e_4_k_cu_18babf5e_427864cuda3std3__45__cpo4cendE,(_ZN40_INTERNAL_523c0d8e_4_k_cu_18babf5e_427864cuda3std6ranges3__45__cpo4cendE - _ZN40_INTERNAL_523c0d8e_4_k_cu_18babf5e_427864cuda3std3__45__cpo4cendE)
_ZN40_INTERNAL_523c0d8e_4_k_cu_18babf5e_427864cuda3std3__45__cpo4cendE:
	.zero		1
	.type		_ZN40_INTERNAL_523c0d8e_4_k_cu_18babf5e_427864cuda3std6ranges3__45__cpo4cendE,@object
	.size		_ZN40_INTERNAL_523c0d8e_4_k_cu_18babf5e_427864cuda3std6ranges3__45__cpo4cendE,(_ZN40_INTERNAL_523c0d8e_4_k_cu_18babf5e_427864cuda3std3__420unreachable_sentinelE - _ZN40_INTERNAL_523c0d8e_4_k_cu_18babf5e_427864cuda3std6ranges3__45__cpo4cendE)
_ZN40_INTERNAL_523c0d8e_4_k_cu_18babf5e_427864cuda3std6ranges3__45__cpo4cendE:
	.zero		1
	.type		_ZN40_INTERNAL_523c0d8e_4_k_cu_18babf5e_427864cuda3std3__420unreachable_sentinelE,@object
	.size		_ZN40_INTERNAL_523c0d8e_4_k_cu_18babf5e_427864cuda3std3__420unreachable_sentinelE,(_ZN40_INTERNAL_523c0d8e_4_k_cu_18babf5e_427864cuda3std6ranges3__45__cpo5ssizeE - _ZN40_INTERNAL_523c0d8e_4_k_cu_18babf5e_427864cuda3std3__420unreachable_sentinelE)
_ZN40_INTERNAL_523c0d8e_4_k_cu_18babf5e_427864cuda3std3__420unreachable_sentinelE:
	.zero		1
	.type		_ZN40_INTERNAL_523c0d8e_4_k_cu_18babf5e_427864cuda3std6ranges3__45__cpo5ssizeE,@object
	.size		_ZN40_INTERNAL_523c0d8e_4_k_cu_18babf5e_427864cuda3std6ranges3__45__cpo5ssizeE,(_ZN40_INTERNAL_523c0d8e_4_k_cu_18babf5e_427866thrust24THRUST_300001_SM_1000_NS12placeholders2_8E - _ZN40_INTERNAL_523c0d8e_4_k_cu_18babf5e_427864cuda3std6ranges3__45__cpo5ssizeE)
_ZN40_INTERNAL_523c0d8e_4_k_cu_18babf5e_427864cuda3std6ranges3__45__cpo5ssizeE:
	.zero		1
	.type		_ZN40_INTERNAL_523c0d8e_4_k_cu_18babf5e_427866thrust24THRUST_300001_SM_1000_NS12placeholders2_8E,@object
	.size		_ZN40_INTERNAL_523c0d8e_4_k_cu_18babf5e_427866thrust24THRUST_300001_SM_1000_NS12placeholders2_8E,(_ZN40_INTERNAL_523c0d8e_4_k_cu_18babf5e_427864cuda3std3__45__cpo5crendE - _ZN40_INTERNAL_523c0d8e_4_k_cu_18babf5e_427866thrust24THRUST_300001_SM_1000_NS12placeholders2_8E)
_ZN40_INTERNAL_523c0d8e_4_k_cu_18babf5e_427866thrust24THRUST_300001_SM_1000_NS12placeholders2_8E:
	.zero		1
	.type		_ZN40_INTERNAL_523c0d8e_4_k_cu_18babf5e_427864cuda3std3__45__cpo5crendE,@object
	.size		_ZN40_INTERNAL_523c0d8e_4_k_cu_18babf5e_427864cuda3std3__45__cpo5crendE,(_ZN40_INTERNAL_523c0d8e_4_k_cu_18babf5e_427864cuda3std6ranges3__45__cpo4prevE - _ZN40_INTERNAL_523c0d8e_4_k_cu_18babf5e_427864cuda3std3__45__cpo5crendE)
_ZN40_INTERNAL_523c0d8e_4_k_cu_18babf5e_427864cuda3std3__45__cpo5crendE:
	.zero		1
	.type		_ZN40_INTERNAL_523c0d8e_4_k_cu_18babf5e_427864cuda3std6ranges3__45__cpo4prevE,@object
	.size		_ZN40_INTERNAL_523c0d8e_4_k_cu_18babf5e_427864cuda3std6ranges3__45__cpo4prevE,(_ZN40_INTERNAL_523c0d8e_4_k_cu_18babf5e_427864cuda3std6ranges3__45__cpo9iter_moveE - _ZN40_INTERNAL_523c0d8e_4_k_cu_18babf5e_427864cuda3std6ranges3__45__cpo4prevE)
_ZN40_INTERNAL_523c0d8e_4_k_cu_18babf5e_427864cuda3std6ranges3__45__cpo4prevE:
	.zero		1
	.type		_ZN40_INTERNAL_523c0d8e_4_k_cu_18babf5e_427864cuda3std6ranges3__45__cpo9iter_moveE,@object
	.size		_ZN40_INTERNAL_523c0d8e_4_k_cu_18babf5e_427864cuda3std6ranges3__45__cpo9iter_moveE,(_ZN40_INTERNAL_523c0d8e_4_k_cu_18babf5e_427866thrust24THRUST_300001_SM_1000_NS6system6detail10sequential3seqE - _ZN40_INTERNAL_523c0d8e_4_k_cu_18babf5e_427864cuda3std6ranges3__45__cpo9iter_moveE)
_ZN40_INTERNAL_523c0d8e_4_k_cu_18babf5e_427864cuda3std6ranges3__45__cpo9iter_moveE:
	.zero		1
	.type		_ZN40_INTERNAL_523c0d8e_4_k_cu_18babf5e_427866thrust24THRUST_300001_SM_1000_NS6system6detail10sequential3seqE,@object
	.size		_ZN40_INTERNAL_523c0d8e_4_k_cu_18babf5e_427866thrust24THRUST_300001_SM_1000_NS6system6detail10sequential3seqE,(.L_31 - _ZN40_INTERNAL_523c0d8e_4_k_cu_18babf5e_427866thrust24THRUST_300001_SM_1000_NS6system6detail10sequential3seqE)
_ZN40_INTERNAL_523c0d8e_4_k_cu_18babf5e_427866thrust24THRUST_300001_SM_1000_NS6system6detail10sequential3seqE:
	.zero		1
.L_31:


//--------------------- .nv.constant0._ZN3cub18CUB_300001_SM_10006detail11EmptyKernelIvEEvv --------------------------
	.section	.nv.constant0._ZN3cub18CUB_300001_SM_10006detail11EmptyKernelIvEEvv,"a",@progbits
	.sectionflags	@""
	.align	4
.nv.constant0._ZN3cub18CUB_300001_SM_10006detail11EmptyKernelIvEEvv:
	.zero		896


//--------------------- SYMBOLS --------------------------

	.type		.nv.reservedSmem.offset0,@object
	.size		.nv.reservedSmem.offset0,0x4
